//
// Generated by NVIDIA NVVM Compiler
//
// Compiler Build ID: CL-36424714
// Cuda compilation tools, release 13.0, V13.0.88
// Based on NVVM 20.0.0
//

.version 9.0
.target sm_100
.address_size 64

	// .globl	_Z7matMultPKiS0_Pii
.extern .shared .align 16 .b8 shared[];

.visible .entry _Z7matMultPKiS0_Pii(
	.param .u64 .ptr .align 1 _Z7matMultPKiS0_Pii_param_0,
	.param .u64 .ptr .align 1 _Z7matMultPKiS0_Pii_param_1,
	.param .u64 .ptr .align 1 _Z7matMultPKiS0_Pii_param_2,
	.param .u32 _Z7matMultPKiS0_Pii_param_3
)
{
	.reg .pred 	%p<12>;
	.reg .b32 	%r<192>;
	.reg .b64 	%rd<48>;

	ld.param.u64 	%rd5, [_Z7matMultPKiS0_Pii_param_0];
	ld.param.u64 	%rd6, [_Z7matMultPKiS0_Pii_param_1];
	ld.param.u32 	%r52, [_Z7matMultPKiS0_Pii_param_3];
	cvta.to.global.u64 	%rd1, %rd6;
	cvta.to.global.u64 	%rd2, %rd5;
	mov.u32 	%r53, %ntid.x;
	mov.u32 	%r54, %ctaid.x;
	mov.u32 	%r55, %tid.x;
	mad.lo.s32 	%r1, %r53, %r54, %r55;
	setp.ge.s32 	%p1, %r1, %r52;
	setp.lt.s32 	%p2, %r52, 1;
	or.pred  	%p3, %p1, %p2;
	@%p3 bra 	$L__BB0_14;
	shl.b32 	%r13, %r52, 2;
	mov.u32 	%r57, shared;
	add.s32 	%r2, %r57, %r13;
	mul.lo.s32 	%r3, %r52, %r1;
	shl.b32 	%r58, %r1, 2;
	add.s32 	%r4, %r57, %r58;
	add.s32 	%r5, %r2, %r58;
	and.b32  	%r6, %r52, 7;
	and.b32  	%r7, %r52, 3;
	and.b32  	%r8, %r52, 2147483640;
	and.b32  	%r9, %r52, 1;
	neg.s32 	%r10, %r8;
	shl.b32 	%r11, %r52, 3;
	mul.lo.s32 	%r12, %r52, 7;
	mul.lo.s32 	%r14, %r52, 3;
	shl.b32 	%r15, %r52, 1;
	mov.b32 	%r177, 0;
$L__BB0_2:
	ld.param.u64 	%rd47, [_Z7matMultPKiS0_Pii_param_2];
	add.s32 	%r60, %r52, -1;
	setp.lt.u32 	%p4, %r60, 7;
	add.s32 	%r61, %r177, %r3;
	cvta.to.global.u64 	%rd7, %rd47;
	mul.wide.s32 	%rd8, %r61, 4;
	add.s64 	%rd3, %rd7, %rd8;
	mov.b32 	%r190, 0;
	@%p4 bra 	$L__BB0_5;
	add.s32 	%r185, %r12, %r177;
	mad.lo.s32 	%r184, %r52, 6, %r177;
	mad.lo.s32 	%r183, %r52, 5, %r177;
	add.s32 	%r182, %r13, %r177;
	add.s32 	%r181, %r14, %r177;
	add.s32 	%r179, %r15, %r177;
	add.s32 	%r178, %r52, %r177;
	mov.u32 	%r180, shared;
	mov.u32 	%r186, %r177;
	mov.u32 	%r187, %r3;
	mov.u32 	%r188, %r10;
$L__BB0_4:
	.pragma "nounroll";
	mul.wide.s32 	%rd9, %r187, 4;
	add.s64 	%rd10, %rd2, %rd9;
	ld.global.u32 	%r63, [%rd10];
	st.shared.u32 	[%r4], %r63;
	mul.wide.u32 	%rd11, %r186, 4;
	add.s64 	%rd12, %rd1, %rd11;
	ld.global.u32 	%r64, [%rd12];
	st.shared.u32 	[%r5], %r64;
	bar.sync 	0;
	ld.shared.u32 	%r65, [%r180];
	add.s32 	%r66, %r180, %r13;
	ld.shared.u32 	%r67, [%r66];
	ld.global.u32 	%r68, [%rd3];
	mad.lo.s32 	%r69, %r67, %r65, %r68;
	st.global.u32 	[%rd3], %r69;
	bar.sync 	0;
	ld.global.u32 	%r70, [%rd10+4];
	st.shared.u32 	[%r4], %r70;
	mul.wide.u32 	%rd13, %r178, 4;
	add.s64 	%rd14, %rd1, %rd13;
	ld.global.u32 	%r71, [%rd14];
	st.shared.u32 	[%r5], %r71;
	bar.sync 	0;
	ld.shared.u32 	%r72, [%r180+4];
	ld.shared.u32 	%r73, [%r66+4];
	ld.global.u32 	%r74, [%rd3];
	mad.lo.s32 	%r75, %r73, %r72, %r74;
	st.global.u32 	[%rd3], %r75;
	bar.sync 	0;
	ld.global.u32 	%r76, [%rd10+8];
	st.shared.u32 	[%r4], %r76;
	mul.wide.u32 	%rd15, %r179, 4;
	add.s64 	%rd16, %rd1, %rd15;
	ld.global.u32 	%r77, [%rd16];
	st.shared.u32 	[%r5], %r77;
	bar.sync 	0;
	ld.shared.u32 	%r78, [%r180+8];
	ld.shared.u32 	%r79, [%r66+8];
	ld.global.u32 	%r80, [%rd3];
	mad.lo.s32 	%r81, %r79, %r78, %r80;
	st.global.u32 	[%rd3], %r81;
	bar.sync 	0;
	ld.global.u32 	%r82, [%rd10+12];
	st.shared.u32 	[%r4], %r82;
	mul.wide.u32 	%rd17, %r181, 4;
	add.s64 	%rd18, %rd1, %rd17;
	ld.global.u32 	%r83, [%rd18];
	st.shared.u32 	[%r5], %r83;
	bar.sync 	0;
	ld.shared.u32 	%r84, [%r180+12];
	ld.shared.u32 	%r85, [%r66+12];
	ld.global.u32 	%r86, [%rd3];
	mad.lo.s32 	%r87, %r85, %r84, %r86;
	st.global.u32 	[%rd3], %r87;
	bar.sync 	0;
	ld.global.u32 	%r88, [%rd10+16];
	st.shared.u32 	[%r4], %r88;
	mul.wide.u32 	%rd19, %r182, 4;
	add.s64 	%rd20, %rd1, %rd19;
	ld.global.u32 	%r89, [%rd20];
	st.shared.u32 	[%r5], %r89;
	bar.sync 	0;
	ld.shared.u32 	%r90, [%r180+16];
	ld.shared.u32 	%r91, [%r66+16];
	ld.global.u32 	%r92, [%rd3];
	mad.lo.s32 	%r93, %r91, %r90, %r92;
	st.global.u32 	[%rd3], %r93;
	bar.sync 	0;
	ld.global.u32 	%r94, [%rd10+20];
	st.shared.u32 	[%r4], %r94;
	mul.wide.u32 	%rd21, %r183, 4;
	add.s64 	%rd22, %rd1, %rd21;
	ld.global.u32 	%r95, [%rd22];
	st.shared.u32 	[%r5], %r95;
	bar.sync 	0;
	ld.shared.u32 	%r96, [%r180+20];
	ld.shared.u32 	%r97, [%r66+20];
	ld.global.u32 	%r98, [%rd3];
	mad.lo.s32 	%r99, %r97, %r96, %r98;
	st.global.u32 	[%rd3], %r99;
	bar.sync 	0;
	ld.global.u32 	%r100, [%rd10+24];
	st.shared.u32 	[%r4], %r100;
	mul.wide.u32 	%rd23, %r184, 4;
	add.s64 	%rd24, %rd1, %rd23;
	ld.global.u32 	%r101, [%rd24];
	st.shared.u32 	[%r5], %r101;
	bar.sync 	0;
	ld.shared.u32 	%r102, [%r180+24];
	ld.shared.u32 	%r103, [%r66+24];
	ld.global.u32 	%r104, [%rd3];
	mad.lo.s32 	%r105, %r103, %r102, %r104;
	st.global.u32 	[%rd3], %r105;
	bar.sync 	0;
	ld.global.u32 	%r106, [%rd10+28];
	st.shared.u32 	[%r4], %r106;
	mul.wide.u32 	%rd25, %r185, 4;
	add.s64 	%rd26, %rd1, %rd25;
	ld.global.u32 	%r107, [%rd26];
	st.shared.u32 	[%r5], %r107;
	bar.sync 	0;
	ld.shared.u32 	%r108, [%r180+28];
	ld.shared.u32 	%r109, [%r66+28];
	ld.global.u32 	%r110, [%rd3];
	mad.lo.s32 	%r111, %r109, %r108, %r110;
	st.global.u32 	[%rd3], %r111;
	bar.sync 	0;
	add.s32 	%r188, %r188, 8;
	add.s32 	%r187, %r187, 8;
	add.s32 	%r186, %r186, %r11;
	add.s32 	%r185, %r185, %r11;
	add.s32 	%r184, %r184, %r11;
	add.s32 	%r183, %r183, %r11;
	add.s32 	%r182, %r182, %r11;
	add.s32 	%r181, %r181, %r11;
	add.s32 	%r180, %r180, 32;
	add.s32 	%r179, %r179, %r11;
	add.s32 	%r178, %r178, %r11;
	setp.ne.s32 	%p5, %r188, 0;
	mov.u32 	%r190, %r8;
	@%p5 bra 	$L__BB0_4;
$L__BB0_5:
	setp.eq.s32 	%p6, %r6, 0;
	@%p6 bra 	$L__BB0_13;
	add.s32 	%r112, %r6, -1;
	setp.lt.u32 	%p7, %r112, 3;
	@%p7 bra 	$L__BB0_8;
	add.s32 	%r113, %r190, %r3;
	mul.wide.s32 	%rd27, %r113, 4;
	add.s64 	%rd28, %rd2, %rd27;
	ld.global.u32 	%r114, [%rd28];
	st.shared.u32 	[%r4], %r114;
	mad.lo.s32 	%r115, %r190, %r52, %r177;
	mul.wide.u32 	%rd29, %r115, 4;
	add.s64 	%rd30, %rd1, %rd29;
	ld.global.u32 	%r116, [%rd30];
	st.shared.u32 	[%r5], %r116;
	bar.sync 	0;
	shl.b32 	%r117, %r190, 2;
	mov.u32 	%r118, shared;
	add.s32 	%r119, %r118, %r117;
	ld.shared.u32 	%r120, [%r119];
	add.s32 	%r121, %r2, %r117;
	ld.shared.u32 	%r122, [%r121];
	ld.global.u32 	%r123, [%rd3];
	mad.lo.s32 	%r124, %r122, %r120, %r123;
	st.global.u32 	[%rd3], %r124;
	bar.sync 	0;
	ld.global.u32 	%r125, [%rd28+4];
	st.shared.u32 	[%r4], %r125;
	add.s32 	%r126, %r115, %r52;
	mul.wide.u32 	%rd31, %r126, 4;
	add.s64 	%rd32, %rd1, %rd31;
	ld.global.u32 	%r127, [%rd32];
	st.shared.u32 	[%r5], %r127;
	bar.sync 	0;
	ld.shared.u32 	%r128, [%r119+4];
	ld.shared.u32 	%r129, [%r121+4];
	ld.global.u32 	%r130, [%rd3];
	mad.lo.s32 	%r131, %r129, %r128, %r130;
	st.global.u32 	[%rd3], %r131;
	bar.sync 	0;
	ld.global.u32 	%r132, [%rd28+8];
	st.shared.u32 	[%r4], %r132;
	add.s32 	%r133, %r126, %r52;
	mul.wide.u32 	%rd33, %r133, 4;
	add.s64 	%rd34, %rd1, %rd33;
	ld.global.u32 	%r134, [%rd34];
	st.shared.u32 	[%r5], %r134;
	bar.sync 	0;
	ld.shared.u32 	%r135, [%r119+8];
	ld.shared.u32 	%r136, [%r121+8];
	ld.global.u32 	%r137, [%rd3];
	mad.lo.s32 	%r138, %r136, %r135, %r137;
	st.global.u32 	[%rd3], %r138;
	bar.sync 	0;
	ld.global.u32 	%r139, [%rd28+12];
	st.shared.u32 	[%r4], %r139;
	add.s32 	%r140, %r133, %r52;
	mul.wide.u32 	%rd35, %r140, 4;
	add.s64 	%rd36, %rd1, %rd35;
	ld.global.u32 	%r141, [%rd36];
	st.shared.u32 	[%r5], %r141;
	bar.sync 	0;
	ld.shared.u32 	%r142, [%r119+12];
	ld.shared.u32 	%r143, [%r121+12];
	ld.global.u32 	%r144, [%rd3];
	mad.lo.s32 	%r145, %r143, %r142, %r144;
	st.global.u32 	[%rd3], %r145;
	bar.sync 	0;
	add.s32 	%r190, %r190, 4;
$L__BB0_8:
	setp.eq.s32 	%p8, %r7, 0;
	@%p8 bra 	$L__BB0_13;
	setp.eq.s32 	%p9, %r7, 1;
	@%p9 bra 	$L__BB0_11;
	add.s32 	%r146, %r190, %r3;
	mul.wide.s32 	%rd37, %r146, 4;
	add.s64 	%rd38, %rd2, %rd37;
	ld.global.u32 	%r147, [%rd38];
	st.shared.u32 	[%r4], %r147;
	mad.lo.s32 	%r148, %r190, %r52, %r177;
	mul.wide.u32 	%rd39, %r148, 4;
	add.s64 	%rd40, %rd1, %rd39;
	ld.global.u32 	%r149, [%rd40];
	st.shared.u32 	[%r5], %r149;
	bar.sync 	0;
	shl.b32 	%r150, %r190, 2;
	mov.u32 	%r151, shared;
	add.s32 	%r152, %r151, %r150;
	ld.shared.u32 	%r153, [%r152];
	add.s32 	%r154, %r2, %r150;
	ld.shared.u32 	%r155, [%r154];
	ld.global.u32 	%r156, [%rd3];
	mad.lo.s32 	%r157, %r155, %r153, %r156;
	st.global.u32 	[%rd3], %r157;
	bar.sync 	0;
	ld.global.u32 	%r158, [%rd38+4];
	st.shared.u32 	[%r4], %r158;
	add.s32 	%r159, %r148, %r52;
	mul.wide.u32 	%rd41, %r159, 4;
	add.s64 	%rd42, %rd1, %rd41;
	ld.global.u32 	%r160, [%rd42];
	st.shared.u32 	[%r5], %r160;
	bar.sync 	0;
	ld.shared.u32 	%r161, [%r152+4];
	ld.shared.u32 	%r162, [%r154+4];
	ld.global.u32 	%r163, [%rd3];
	mad.lo.s32 	%r164, %r162, %r161, %r163;
	st.global.u32 	[%rd3], %r164;
	bar.sync 	0;
	add.s32 	%r190, %r190, 2;
$L__BB0_11:
	setp.eq.s32 	%p10, %r9, 0;
	@%p10 bra 	$L__BB0_13;
	add.s32 	%r165, %r190, %r3;
	mul.wide.s32 	%rd43, %r165, 4;
	add.s64 	%rd44, %rd2, %rd43;
	ld.global.u32 	%r166, [%rd44];
	st.shared.u32 	[%r4], %r166;
	mad.lo.s32 	%r167, %r190, %r52, %r177;
	mul.wide.u32 	%rd45, %r167, 4;
	add.s64 	%rd46, %rd1, %rd45;
	ld.global.u32 	%r168, [%rd46];
	st.shared.u32 	[%r5], %r168;
	bar.sync 	0;
	shl.b32 	%r169, %r190, 2;
	mov.u32 	%r170, shared;
	add.s32 	%r171, %r170, %r169;
	ld.shared.u32 	%r172, [%r171];
	add.s32 	%r173, %r2, %r169;
	ld.shared.u32 	%r174, [%r173];
	ld.global.u32 	%r175, [%rd3];
	mad.lo.s32 	%r176, %r174, %r172, %r175;
	st.global.u32 	[%rd3], %r176;
	bar.sync 	0;
$L__BB0_13:
	add.s32 	%r177, %r177, 1;
	setp.ne.s32 	%p11, %r177, %r52;
	@%p11 bra 	$L__BB0_2;
$L__BB0_14:
	ret;

}


// ===== COMPILED SASS (sm_100) =====

	.target	sm_100

	.elftype	@"ET_EXEC"


//--------------------- .note.nv.tkinfo           --------------------------
	.section	.note.nv.tkinfo,"",@"SHT_NOTE"
	.sectionflags	@"SHF_NOTE_NV_TKINFO"
	.tkinfo
        /*0018*/ 	.word	0x00000002
        /*0030*/ 	.string	""
        /*0030*/ 	.string	"ptxas"
        /*0030*/ 	.string	"Cuda compilation tools, release 13.0, V13.0.88"
        /*0030*/ 	.string	"Build cuda_13.0.r13.0/compiler.36424714_0"
        /*0030*/ 	.string	"-arch sm_100 -m 64 "



//--------------------- .note.nv.cuinfo           --------------------------
	.section	.note.nv.cuinfo,"",@"SHT_NOTE"
	.sectionflags	@"SHF_NOTE_NV_CUINFO"
        /*0018*/ 	.short	0x0002
        /*001a*/ 	.short	0x0064
        /*001c*/ 	.short	0x0082
	.zero		2


//--------------------- .nv.info                  --------------------------
	.section	.nv.info,"",@"SHT_CUDA_INFO"
	.align	4


	//----- nvinfo : EIATTR_REGCOUNT
	.align		4
        /*0000*/ 	.byte	0x04, 0x2f
        /*0002*/ 	.short	(.L_1 - .L_0)
	.align		4
.L_0:
        /*0004*/ 	.word	index@(_Z7matMultPKiS0_Pii)
        /*0008*/ 	.word	0x00000012


	//----- nvinfo : EIATTR_FRAME_SIZE
	.align		4
.L_1:
        /*000c*/ 	.byte	0x04, 0x11
        /*000e*/ 	.short	(.L_3 - .L_2)
	.align		4
.L_2:
        /*0010*/ 	.word	index@(_Z7matMultPKiS0_Pii)
        /*0014*/ 	.word	0x00000000


	//----- nvinfo : EIATTR_MIN_STACK_SIZE
	.align		4
.L_3:
        /*0018*/ 	.byte	0x04, 0x12
        /*001a*/ 	.short	(.L_5 - .L_4)
	.align		4
.L_4:
        /*001c*/ 	.word	index@(_Z7matMultPKiS0_Pii)
        /*0020*/ 	.word	0x00000000
.L_5:


//--------------------- .nv.compat                --------------------------
	.section	.nv.compat,"",@"SHT_CUDA_COMPAT_INFO"
	.align	4
        /*0000*/ 	.byte	0x02, 0x09, 0x00, 0x00, 0x02, 0x02, 0x01, 0x00, 0x02, 0x05, 0x05, 0x00, 0x03, 0x07, 0x01, 0x01
        /*0010*/ 	.byte	0x02, 0x03, 0x00, 0x00, 0x02, 0x06, 0x01, 0x00, 0x04, 0x0b, 0x08, 0x00, 0x09, 0x00, 0x00, 0x00
        /*0020*/ 	.byte	0x00, 0x00, 0x00, 0x00


//--------------------- .nv.info._Z7matMultPKiS0_Pii --------------------------
	.section	.nv.info._Z7matMultPKiS0_Pii,"",@"SHT_CUDA_INFO"
	.sectionflags	@""
	.align	4


	//----- nvinfo : EIATTR_CUDA_API_VERSION
	.align		4
        /*0000*/ 	.byte	0x04, 0x37
        /*0002*/ 	.short	(.L_7 - .L_6)
.L_6:
        /*0004*/ 	.word	0x00000082


	//----- nvinfo : EIATTR_KPARAM_INFO
	.align		4
.L_7:
        /*0008*/ 	.byte	0x04, 0x17
        /*000a*/ 	.short	(.L_9 - .L_8)
.L_8:
        /*000c*/ 	.word	0x00000000
        /*0010*/ 	.short	0x0003
        /*0012*/ 	.short	0x0018
        /*0014*/ 	.byte	0x00, 0xf0, 0x11, 0x00


	//----- nvinfo : EIATTR_KPARAM_INFO
	.align		4
.L_9:
        /*0018*/ 	.byte	0x04, 0x17
        /*001a*/ 	.short	(.L_11 - .L_10)
.L_10:
        /*001c*/ 	.word	0x00000000
        /*0020*/ 	.short	0x0002
        /*0022*/ 	.short	0x0010
        /*0024*/ 	.byte	0x00, 0xf5, 0x21, 0x00


	//----- nvinfo : EIATTR_KPARAM_INFO
	.align		4
.L_11:
        /*0028*/ 	.byte	0x04, 0x17
        /*002a*/ 	.short	(.L_13 - .L_12)
.L_12:
        /*002c*/ 	.word	0x00000000
        /*0030*/ 	.short	0x0001
        /*0032*/ 	.short	0x0008
        /*0034*/ 	.byte	0x00, 0xf5, 0x21, 0x00


	//----- nvinfo : EIATTR_KPARAM_INFO
	.align		4
.L_13:
        /*0038*/ 	.byte	0x04, 0x17
        /*003a*/ 	.short	(.L_15 - .L_14)
.L_14:
        /*003c*/ 	.word	0x00000000
        /*0040*/ 	.short	0x0000
        /*0042*/ 	.short	0x0000
        /*0044*/ 	.byte	0x00, 0xf5, 0x21, 0x00


	//----- nvinfo : EIATTR_SPARSE_MMA_MASK
	.align		4
.L_15:
        /*0048*/ 	.byte	0x03, 0x50
        /*004a*/ 	.short	0x0000


	//----- nvinfo : EIATTR_MAXREG_COUNT
	.align		4
        /*004c*/ 	.byte	0x03, 0x1b
        /*004e*/ 	.short	0x00ff


	//----- nvinfo : EIATTR_NUM_BARRIERS
	.align		4
        /*0050*/ 	.byte	0x02, 0x4c
        /*0052*/ 	.byte	0x01
	.zero		1


	//----- nvinfo : EIATTR_MERCURY_ISA_VERSION
	.align		4
        /*0054*/ 	.byte	0x03, 0x5f
        /*0056*/ 	.short	0x0101


	//----- nvinfo : EIATTR_VRC_CTA_INIT_COUNT
	.align		4
        /*0058*/ 	.byte	0x02, 0x4a
	.zero		1
	.zero		1


	//----- nvinfo : EIATTR_EXIT_INSTR_OFFSETS
	.align		4
        /*005c*/ 	.byte	0x04, 0x1c
        /*005e*/ 	.short	(.L_17 - .L_16)


	//   ....[0]....
.L_16:
        /*0060*/ 	.word	0x00000090


	//   ....[1]....
        /*0064*/ 	.word	0x00001450


	//----- nvinfo : EIATTR_CBANK_PARAM_SIZE
	.align		4
.L_17:
        /*0068*/ 	.byte	0x03, 0x19
        /*006a*/ 	.short	0x001c


	//----- nvinfo : EIATTR_PARAM_CBANK
	.align		4
        /*006c*/ 	.byte	0x04, 0x0a
        /*006e*/ 	.short	(.L_19 - .L_18)
	.align		4
.L_18:
        /*0070*/ 	.word	index@(.nv.constant0._Z7matMultPKiS0_Pii)
        /*0074*/ 	.short	0x0380
        /*0076*/ 	.short	0x001c


	//----- nvinfo : EIATTR_SW_WAR
	.align		4
.L_19:
        /*0078*/ 	.byte	0x04, 0x36
        /*007a*/ 	.short	(.L_21 - .L_20)
.L_20:
        /*007c*/ 	.word	0x00000008
.L_21:


//--------------------- .nv.callgraph             --------------------------
	.section	.nv.callgraph,"",@"SHT_CUDA_CALLGRAPH"
	.align	4
	.sectionentsize	8
	.align		4
        /*0000*/ 	.word	0x00000000
	.align		4
        /*0004*/ 	.word	0xffffffff
	.align		4
        /*0008*/ 	.word	0x00000000
	.align		4
        /*000c*/ 	.word	0xfffffffe
	.align		4
        /*0010*/ 	.word	0x00000000
	.align		4
        /*0014*/ 	.word	0xfffffffd
	.align		4
        /*0018*/ 	.word	0x00000000
	.align		4
        /*001c*/ 	.word	0xfffffffc


//--------------------- .text._Z7matMultPKiS0_Pii --------------------------
	.section	.text._Z7matMultPKiS0_Pii,"ax",@progbits
	.align	128
        .global         _Z7matMultPKiS0_Pii
        .type           _Z7matMultPKiS0_Pii,@function
        .size           _Z7matMultPKiS0_Pii,(.L_x_7 - _Z7matMultPKiS0_Pii)
        .other          _Z7matMultPKiS0_Pii,@"STO_CUDA_ENTRY STV_DEFAULT"
_Z7matMultPKiS0_Pii:
.text._Z7matMultPKiS0_Pii:
[----:B------:R-:W-:Y:S01]  /*0000*/  LDC R1, c[0x0][0x37c] ;  /* 0x0000df00ff017b82 */ /* 0x000fe20000000800 */
[----:B------:R-:W0:Y:S01]  /*0010*/  S2R R5, SR_CTAID.X ;  /* 0x0000000000057919 */ /* 0x000e220000002500 */
[----:B------:R-:W1:Y:S01]  /*0020*/  LDCU UR8, c[0x0][0x398] ;  /* 0x00007300ff0877ac */ /* 0x000e620008000800 */
[----:B------:R-:W0:Y:S01]  /*0030*/  S2R R0, SR_TID.X ;  /* 0x0000000000007919 */ /* 0x000e220000002100 */
[----:B------:R-:W0:Y:S01]  /*0040*/  LDCU UR4, c[0x0][0x360] ;  /* 0x00006c00ff0477ac */ /* 0x000e220008000800 */
[----:B-1----:R-:W-:-:S06]  /*0050*/  UISETP.GE.AND UP0, UPT, UR8, 0x1, UPT ;  /* 0x000000010800788c */ /* 0x002fcc000bf06270 */
[----:B------:R-:W-:Y:S01]  /*0060*/  PLOP3.LUT P0, PT, PT, PT, UP0, 0x80, 0x8 ;  /* 0x000000000008781c */ /* 0x000fe20003f0f008 */
[----:B0-----:R-:W-:-:S05]  /*0070*/  IMAD R5, R5, UR4, R0 ;  /* 0x0000000405057c24 */ /* 0x001fca000f8e0200 */
[----:B------:R-:W-:-:S13]  /*0080*/  ISETP.GE.OR P0, PT, R5, UR8, !P0 ;  /* 0x0000000805007c0c */ /* 0x000fda000c706670 */
[----:B------:R-:W-:Y:S05]  /*0090*/  @P0 EXIT ;  /* 0x000000000000094d */ /* 0x000fea0003800000 */
[----:B------:R-:W0:Y:S01]  /*00a0*/  S2UR UR5, SR_CgaCtaId ;  /* 0x00000000000579c3 */ /* 0x000e220000008800 */
[----:B------:R-:W-:Y:S01]  /*00b0*/  UMOV UR4, 0x400 ;  /* 0x0000040000047882 */ /* 0x000fe20000000000 */
[----:B------:R-:W-:Y:S02]  /*00c0*/  ULOP3.LUT UR6, UR8, 0x7ffffff8, URZ, 0xc0, !UPT ;  /* 0x7ffffff808067892 */ /* 0x000fe4000f8ec0ff */
[----:B------:R-:W-:Y:S01]  /*00d0*/  IMAD R0, R5, UR8, RZ ;  /* 0x0000000805007c24 */ /* 0x000fe2000f8e02ff */
[----:B------:R-:W-:Y:S01]  /*00e0*/  ULOP3.LUT UR11, UR8, 0x7, URZ, 0xc0, !UPT ;  /* 0x00000007080b7892 */ /* 0x000fe2000f8ec0ff */
[----:B------:R-:W1:Y:S01]  /*00f0*/  LDCU.64 UR12, c[0x0][0x358] ;  /* 0x00006b00ff0c77ac */ /* 0x000e620008000a00 */
[----:B------:R-:W-:Y:S02]  /*0100*/  ULOP3.LUT UR14, UR8, 0x3, URZ, 0xc0, !UPT ;  /* 0x00000003080e7892 */ /* 0x000fe4000f8ec0ff */
[----:B------:R-:W-:Y:S02]  /*0110*/  UIADD3 UR7, UPT, UPT, -UR6, URZ, URZ ;  /* 0x000000ff06077290 */ /* 0x000fe4000fffe1ff */
[----:B0-----:R-:W-:-:S04]  /*0120*/  ULEA UR4, UR5, UR4, 0x18 ;  /* 0x0000000405047291 */ /* 0x001fc8000f8ec0ff */
[----:B------:R-:W-:Y:S02]  /*0130*/  ULEA UR15, UR8, UR4, 0x2 ;  /* 0x00000004080f7291 */ /* 0x000fe4000f8e10ff */
[----:B------:R-:W-:Y:S01]  /*0140*/  LEA R4, R5, UR4, 0x2 ;  /* 0x0000000405047c11 */ /* 0x000fe2000f8e10ff */
[----:B------:R-:W-:-:S03]  /*0150*/  UMOV UR4, URZ ;  /* 0x000000ff00047c82 */ /* 0x000fc60008000000 */
[----:B-1----:R-:W-:-:S07]  /*0160*/  LEA R5, R5, UR15, 0x2 ;  /* 0x0000000f05057c11 */ /* 0x002fce000f8e10ff */
.L_x_5:
[----:B0-----:R-:W0:Y:S01]  /*0170*/  LDCU UR20, c[0x0][0x398] ;  /* 0x00007300ff1477ac */ /* 0x001e220008000800 */
[----:B-123--:R-:W1:Y:S01]  /*0180*/  LDC.64 R2, c[0x0][0x390] ;  /* 0x0000e400ff027b82 */ /* 0x00ee620000000a00 */
[----:B------:R-:W-:Y:S01]  /*0190*/  IADD3 R7, PT, PT, R0, UR4, RZ ;  /* 0x0000000400077c10 */ /* 0x000fe2000fffe0ff */
[----:B0-----:R-:W-:-:S04]  /*01a0*/  UIADD3 UR5, UPT, UPT, UR20, -0x1, URZ ;  /* 0xffffffff14057890 */ /* 0x001fc8000fffe0ff */
[----:B------:R-:W-:Y:S01]  /*01b0*/  UISETP.GE.U32.AND UP0, UPT, UR5, 0x7, UPT ;  /* 0x000000070500788c */ /* 0x000fe2000bf06070 */
[----:B-1----:R-:W-:Y:S02]  /*01c0*/  IMAD.WIDE R2, R7, 0x4, R2 ;  /* 0x0000000407027825 */ /* 0x002fe400078e0202 */
[----:B------:R-:W-:-:S06]  /*01d0*/  UMOV UR5, URZ ;  /* 0x000000ff00057c82 */ /* 0x000fcc0008000000 */
[----:B------:R-:W-:Y:S05]  /*01e0*/  BRA.U !UP0, `(.L_x_0) ;  /* 0x00000009083c7547 */ /* 0x000fea000b800000 */
[----:B------:R-:W0:Y:S01]  /*01f0*/  S2UR UR8, SR_CgaCtaId ;  /* 0x00000000000879c3 */ /* 0x000e220000008800 */
[----:B------:R-:W-:Y:S01]  /*0200*/  UMOV UR5, 0x400 ;  /* 0x0000040000057882 */ /* 0x000fe20000000000 */
[----:B------:R-:W-:Y:S01]  /*0210*/  MOV R8, R0 ;  /* 0x0000000000087202 */ /* 0x000fe20000000f00 */
[----:B------:R-:W-:Y:S02]  /*0220*/  UIMAD UR10, UR20, 0x7, UR4 ;  /* 0x00000007140a78a4 */ /* 0x000fe4000f8e0204 */
[----:B------:R-:W-:Y:S02]  /*0230*/  UIMAD UR21, UR20, 0x6, UR4 ;  /* 0x00000006141578a4 */ /* 0x000fe4000f8e0204 */
[----:B------:R-:W-:Y:S02]  /*0240*/  UIMAD UR22, UR20, 0x5, UR4 ;  /* 0x00000005141678a4 */ /* 0x000fe4000f8e0204 */
[----:B------:R-:W-:Y:S02]  /*0250*/  ULEA UR23, UR20, UR4, 0x2 ;  /* 0x0000000414177291 */ /* 0x000fe4000f8e10ff */
[----:B------:R-:W-:Y:S01]  /*0260*/  UIMAD UR24, UR20, 0x3, UR4 ;  /* 0x00000003141878a4 */ /* 0x000fe2000f8e0204 */
[----:B------:R-:W1:Y:S01]  /*0270*/  LDCU.128 UR16, c[0x0][0x380] ;  /* 0x00007000ff1077ac */ /* 0x000e620008000c00 */
[----:B------:R-:W-:-:S02]  /*0280*/  ULEA UR25, UR20, UR4, 0x1 ;  /* 0x0000000414197291 */ /* 0x000fc4000f8e08ff */
[----:B------:R-:W-:Y:S01]  /*0290*/  UIADD3 UR26, UPT, UPT, UR4, UR20, URZ ;  /* 0x00000014041a7290 */ /* 0x000fe2000fffe0ff */
[----:B------:R-:W-:Y:S01]  /*02a0*/  UMOV UR9, UR7 ;  /* 0x0000000700097c82 */ /* 0x000fe20008000000 */
[----:B0-----:R-:W-:-:S03]  /*02b0*/  ULEA UR5, UR8, UR5, 0x18 ;  /* 0x0000000508057291 */ /* 0x001fc6000f8ec0ff */
[----:B------:R-:W-:-:S09]  /*02c0*/  UMOV UR8, UR4 ;  /* 0x0000000400087c82 */ /* 0x000fd20008000000 */
.L_x_1:
[----:B-1----:R-:W-:Y:S01]  /*02d0*/  UIMAD.WIDE.U32 UR28, UR8, 0x4, UR18 ;  /* 0x00000004081c78a5 */ /* 0x002fe2000f8e0012 */
[----:B------:R-:W-:-:S04]  /*02e0*/  IMAD.MOV.U32 R7, RZ, RZ, 0x4 ;  /* 0x00000004ff077424 */ /* 0x000fc800078e00ff */
[----:B------:R-:W-:Y:S01]  /*02f0*/  IMAD.WIDE R6, R8, R7, UR16 ;  /* 0x0000001008067e25 */ /* 0x000fe2000f8e0207 */
[----:B------:R-:W-:Y:S02]  /*0300*/  MOV R10, UR28 ;  /* 0x0000001c000a7c02 */ /* 0x000fe40008000f00 */
[----:B------:R-:W-:Y:S02]  /*0310*/  MOV R11, UR29 ;  /* 0x0000001d000b7c02 */ /* 0x000fe40008000f00 */
[----:B0-----:R-:W2:Y:S04]  /*0320*/  LDG.E R9, desc[UR12][R6.64] ;  /* 0x0000000c06097981 */ /* 0x001ea8000c1e1900 */
[----:B------:R-:W3:Y:S01]  /*0330*/  LDG.E R10, desc[UR12][R10.64] ;  /* 0x0000000c0a0a7981 */ /* 0x000ee2000c1e1900 */
[----:B------:R-:W-:-:S03]  /*0340*/  ULEA UR27, UR20, UR5, 0x2 ;  /* 0x00000005141b7291 */ /* 0x000fc6000f8e10ff */
[----:B--2---:R-:W-:Y:S04]  /*0350*/  STS [R4], R9 ;  /* 0x0000000904007388 */ /* 0x004fe80000000800 */
[----:B---3--:R-:W-:Y:S01]  /*0360*/  STS [R5], R10 ;  /* 0x0000000a05007388 */ /* 0x008fe20000000800 */
[----:B------:R-:W-:Y:S06]  /*0370*/  BAR.SYNC.DEFER_BLOCKING 0x0 ;  /* 0x0000000000007b1d */ /* 0x000fec0000010000 */
[----:B------:R-:W2:Y:S01]  /*0380*/  LDG.E R14, desc[UR12][R2.64] ;  /* 0x0000000c020e7981 */ /* 0x000ea2000c1e1900 */
[----:B------:R-:W-:-:S03]  /*0390*/  UIMAD.WIDE.U32 UR28, UR26, 0x4, UR18 ;  /* 0x000000041a1c78a5 */ /* 0x000fc6000f8e0012 */
[----:B------:R-:W-:Y:S04]  /*03a0*/  LDS R12, [UR5] ;  /* 0x00000005ff0c7984 */ /* 0x000fe80008000800 */
[----:B------:R-:W2:Y:S02]  /*03b0*/  LDS R13, [UR27] ;  /* 0x0000001bff0d7984 */ /* 0x000ea40008000800 */
[----:B--2---:R-:W-:Y:S01]  /*03c0*/  IMAD R15, R12, R13, R14 ;  /* 0x0000000d0c0f7224 */ /* 0x004fe200078e020e */
[----:B------:R-:W-:Y:S01]  /*03d0*/  MOV R13, UR29 ;  /* 0x0000001d000d7c02 */ /* 0x000fe20008000f00 */
[----:B------:R-:W-:-:S03]  /*03e0*/  IMAD.U32 R12, RZ, RZ, UR28 ;  /* 0x0000001cff0c7e24 */ /* 0x000fc6000f8e00ff */
[----:B------:R-:W-:Y:S01]  /*03f0*/  STG.E desc[UR12][R2.64], R15 ;  /* 0x0000000f02007986 */ /* 0x000fe2000c10190c */
[----:B------:R-:W-:Y:S06]  /*0400*/  BAR.SYNC.DEFER_BLOCKING 0x0 ;  /* 0x0000000000007b1d */ /* 0x000fec0000010000 */
[----:B------:R-:W2:Y:S04]  /*0410*/  LDG.E R9, desc[UR12][R6.64+0x4] ;  /* 0x0000040c06097981 */ /* 0x000ea8000c1e1900 */
[----:B------:R-:W3:Y:S04]  /*0420*/  LDG.E R12, desc[UR12][R12.64] ;  /* 0x0000000c0c0c7981 */ /* 0x000ee8000c1e1900 */
[----:B--2---:R-:W-:Y:S04]  /*0430*/  STS [R4], R9 ;  /* 0x0000000904007388 */ /* 0x004fe80000000800 */
[----:B---3--:R-:W-:Y:S01]  /*0440*/  STS [R5], R12 ;  /* 0x0000000c05007388 */ /* 0x008fe20000000800 */
[----:B------:R-:W-:Y:S06]  /*0450*/  BAR.SYNC.DEFER_BLOCKING 0x0 ;  /* 0x0000000000007b1d */ /* 0x000fec0000010000 */
[----:B------:R-:W2:Y:S01]  /*0460*/  LDG.E R14, desc[UR12][R2.64] ;  /* 0x0000000c020e7981 */ /* 0x000ea2000c1e1900 */
[----:B------:R-:W-:-:S03]  /*0470*/  UIMAD.WIDE.U32 UR28, UR25, 0x4, UR18 ;  /* 0x00000004191c78a5 */ /* 0x000fc6000f8e0012 */
[----:B------:R-:W-:Y:S04]  /*0480*/  LDS R10, [UR5+0x4] ;  /* 0x00000405ff0a7984 */ /* 0x000fe80008000800 */
[----:B------:R-:W2:Y:S02]  /*0490*/  LDS R11, [UR27+0x4] ;  /* 0x0000041bff0b7984 */ /* 0x000ea40008000800 */
        /* <DEDUP_REMOVED lines=15> */
[----:B------:R-:W-:Y:S02]  /*0590*/  MOV R12, UR28 ;  /* 0x0000001c000c7c02 */ /* 0x000fe40008000f00 */
[----:B------:R-:W-:Y:S02]  /*05a0*/  MOV R13, UR29 ;  /* 0x0000001d000d7c02 */ /* 0x000fe40008000f00 */
        /* <DEDUP_REMOVED lines=64> */
[----:B------:R-:W-:Y:S01]  /*09b0*/  UIADD3 UR9, UPT, UPT, UR9, 0x8, URZ ;  /* 0x0000000809097890 */ /* 0x000fe2000fffe0ff */
[----:B------:R-:W-:Y:S01]  /*09c0*/  IADD3 R8, PT, PT, R8, 0x8, RZ ;  /* 0x0000000808087810 */ /* 0x000fe20007ffe0ff */
[----:B------:R-:W-:Y:S01]  /*09d0*/  ULEA UR8, UR20, UR8, 0x3 ;  /* 0x0000000814087291 */ /* 0x000fe2000f8e18ff */
[----:B------:R-:W-:Y:S01]  /*09e0*/  LDS R9, [UR5+0x1c] ;  /* 0x00001c05ff097984 */ /* 0x000fe20008000800 */
[----:B------:R-:W-:-:S02]  /*09f0*/  UISETP.NE.AND UP0, UPT, UR9, URZ, UPT ;  /* 0x000000ff0900728c */ /* 0x000fc4000bf05270 */
[----:B------:R-:W-:Y:S01]  /*0a00*/  ULEA UR10, UR20, UR10, 0x3 ;  /* 0x0000000a140a7291 */ /* 0x000fe2000f8e18ff */
[----:B------:R-:W2:Y:S01]  /*0a10*/  LDS R10, [UR27+0x1c] ;  /* 0x00001c1bff0a7984 */ /* 0x000ea20008000800 */
[----:B------:R-:W-:Y:S02]  /*0a20*/  ULEA UR21, UR20, UR21, 0x3 ;  /* 0x0000001514157291 */ /* 0x000fe4000f8e18ff */
[----:B------:R-:W-:Y:S02]  /*0a30*/  ULEA UR22, UR20, UR22, 0x3 ;  /* 0x0000001614167291 */ /* 0x000fe4000f8e18ff */
[----:B------:R-:W-:Y:S02]  /*0a40*/  ULEA UR23, UR20, UR23, 0x3 ;  /* 0x0000001714177291 */ /* 0x000fe4000f8e18ff */
[----:B------:R-:W-:Y:S02]  /*0a50*/  ULEA UR24, UR20, UR24, 0x3 ;  /* 0x0000001814187291 */ /* 0x000fe4000f8e18ff */
[----:B------:R-:W-:-:S02]  /*0a60*/  ULEA UR25, UR20, UR25, 0x3 ;  /* 0x0000001914197291 */ /* 0x000fc4000f8e18ff */
[----:B------:R-:W-:Y:S02]  /*0a70*/  ULEA UR26, UR20, UR26, 0x3 ;  /* 0x0000001a141a7291 */ /* 0x000fe4000f8e18ff */
[----:B------:R-:W-:Y:S01]  /*0a80*/  UIADD3 UR5, UPT, UPT, UR5, 0x20, URZ ;  /* 0x0000002005057890 */ /* 0x000fe2000fffe0ff */
[----:B--2---:R-:W-:-:S05]  /*0a90*/  IMAD R9, R9, R10, R11 ;  /* 0x0000000a09097224 */ /* 0x004fca00078e020b */
[----:B------:R0:W-:Y:S01]  /*0aa0*/  STG.E desc[UR12][R2.64], R9 ;  /* 0x0000000902007986 */ /* 0x0001e2000c10190c */
[----:B------:R-:W-:Y:S06]  /*0ab0*/  BAR.SYNC.DEFER_BLOCKING 0x0 ;  /* 0x0000000000007b1d */ /* 0x000fec0000010000 */
[----:B------:R-:W-:Y:S05]  /*0ac0*/  BRA.U UP0, `(.L_x_1) ;  /* 0xfffffff900007547 */ /* 0x000fea000b83ffff */
[----:B------:R-:W-:-:S05]  /*0ad0*/  UMOV UR5, UR6 ;  /* 0x0000000600057c82 */ /* 0x000fca0008000000 */
.L_x_0:
[----:B------:R-:W-:-:S09]  /*0ae0*/  UISETP.NE.AND UP0, UPT, UR11, URZ, UPT ;  /* 0x000000ff0b00728c */ /* 0x000fd2000bf05270 */
[----:B------:R-:W-:Y:S05]  /*0af0*/  BRA.U !UP0, `(.L_x_2) ;  /* 0x0000000908487547 */ /* 0x000fea000b800000 */
[----:B------:R-:W-:Y:S02]  /*0b00*/  UIADD3 UR8, UPT, UPT, UR11, -0x1, URZ ;  /* 0xffffffff0b087890 */ /* 0x000fe4000fffe0ff */
[----:B------:R-:W-:Y:S02]  /*0b10*/  UISETP.NE.AND UP1, UPT, UR14, URZ, UPT ;  /* 0x000000ff0e00728c */ /* 0x000fe4000bf25270 */
[----:B------:R-:W-:-:S09]  /*0b20*/  UISETP.GE.U32.AND UP0, UPT, UR8, 0x3, UPT ;  /* 0x000000030800788c */ /* 0x000fd2000bf06070 */
[----:B------:R-:W-:Y:S05]  /*0b30*/  BRA.U !UP0, `(.L_x_3) ;  /* 0x00000005081c7547 */ /* 0x000fea000b800000 */
[----:B------:R-:W1:Y:S01]  /*0b40*/  LDCU.128 UR16, c[0x0][0x380] ;  /* 0x00007000ff1077ac */ /* 0x000e620008000c00 */
[----:B0-----:R-:W-:Y:S01]  /*0b50*/  VIADD R9, R0, UR5 ;  /* 0x0000000500097c36 */ /* 0x001fe20008000000 */
[----:B------:R-:W-:-:S04]  /*0b60*/  UIMAD UR8, UR5, UR20, UR4 ;  /* 0x00000014050872a4 */ /* 0x000fc8000f8e0204 */
[----:B-1----:R-:W-:Y:S01]  /*0b70*/  UIMAD.WIDE.U32 UR22, UR8, 0x4, UR18 ;  /* 0x00000004081678a5 */ /* 0x002fe2000f8e0012 */
[----:B------:R-:W-:Y:S02]  /*0b80*/  MOV R6, UR16 ;  /* 0x0000001000067c02 */ /* 0x000fe40008000f00 */
[----:B------:R-:W-:-:S03]  /*0b90*/  MOV R7, UR17 ;  /* 0x0000001100077c02 */ /* 0x000fc60008000f00 */
[----:B------:R-:W-:Y:S02]  /*0ba0*/  IMAD.U32 R8, RZ, RZ, UR22 ;  /* 0x00000016ff087e24 */ /* 0x000fe4000f8e00ff */
[----:B------:R-:W-:Y:S01]  /*0bb0*/  IMAD.WIDE R6, R9, 0x4, R6 ;  /* 0x0000000409067825 */ /* 0x000fe200078e0206 */
[----:B------:R-:W-:-:S04]  /*0bc0*/  MOV R9, UR23 ;  /* 0x0000001700097c02 */ /* 0x000fc80008000f00 */
[----:B------:R-:W2:Y:S04]  /*0bd0*/  LDG.E R11, desc[UR12][R6.64] ;  /* 0x0000000c060b7981 */ /* 0x000ea8000c1e1900 */
[----:B------:R-:W3:Y:S01]  /*0be0*/  LDG.E R8, desc[UR12][R8.64] ;  /* 0x0000000c08087981 */ /* 0x000ee2000c1e1900 */
[----:B------:R-:W0:Y:S01]  /*0bf0*/  S2UR UR10, SR_CgaCtaId ;  /* 0x00000000000a79c3 */ /* 0x000e220000008800 */
[----:B------:R-:W-:Y:S01]  /*0c00*/  UMOV UR9, 0x400 ;  /* 0x0000040000097882 */ /* 0x000fe20000000000 */
[----:B------:R-:W-:Y:S01]  /*0c10*/  ULEA UR16, UR5, UR15, 0x2 ;  /* 0x0000000f05107291 */ /* 0x000fe2000f8e10ff */
[----:B--2---:R-:W-:Y:S04]  /*0c20*/  STS [R4], R11 ;  /* 0x0000000b04007388 */ /* 0x004fe80000000800 */
[----:B---3--:R1:W-:Y:S01]  /*0c30*/  STS [R5], R8 ;  /* 0x0000000805007388 */ /* 0x0083e20000000800 */
[----:B------:R-:W-:Y:S06]  /*0c40*/  BAR.SYNC.DEFER_BLOCKING 0x0 ;  /* 0x0000000000007b1d */ /* 0x000fec0000010000 */
[----:B------:R-:W2:Y:S01]  /*0c50*/  LDG.E R12, desc[UR12][R2.64] ;  /* 0x0000000c020c7981 */ /* 0x000ea2000c1e1900 */
[----:B0-----:R-:W-:-:S02]  /*0c60*/  ULEA UR10, UR10, UR9, 0x18 ;  /* 0x000000090a0a7291 */ /* 0x001fc4000f8ec0ff */
[----:B------:R-:W-:Y:S01]  /*0c70*/  UIADD3 UR8, UPT, UPT, UR8, UR20, URZ ;  /* 0x0000001408087290 */ /* 0x000fe2000fffe0ff */
[----:B------:R-:W-:Y:S01]  /*0c80*/  LDS R9, [UR16] ;  /* 0x00000010ff097984 */ /* 0x000fe20008000800 */
[----:B------:R-:W-:Y:S02]  /*0c90*/  ULEA UR10, UR5, UR10, 0x2 ;  /* 0x0000000a050a7291 */ /* 0x000fe4000f8e10ff */
[----:B------:R-:W-:-:S06]  /*0ca0*/  UIMAD.WIDE.U32 UR22, UR8, 0x4, UR18 ;  /* 0x00000004081678a5 */ /* 0x000fcc000f8e0012 */
[----:B-1----:R-:W-:Y:S01]  /*0cb0*/  MOV R8, UR22 ;  /* 0x0000001600087c02 */ /* 0x002fe20008000f00 */
[----:B------:R-:W2:Y:S02]  /*0cc0*/  LDS R10, [UR10] ;  /* 0x0000000aff0a7984 */ /* 0x000ea40008000800 */
[----:B--2---:R-:W-:Y:S01]  /*0cd0*/  IMAD R11, R10, R9, R12 ;  /* 0x000000090a0b7224 */ /* 0x004fe200078e020c */
[----:B------:R-:W-:-:S04]  /*0ce0*/  MOV R9, UR23 ;  /* 0x0000001700097c02 */ /* 0x000fc80008000f00 */
[----:B------:R0:W-:Y:S01]  /*0cf0*/  STG.E desc[UR12][R2.64], R11 ;  /* 0x0000000b02007986 */ /* 0x0001e2000c10190c */
[----:B------:R-:W-:Y:S06]  /*0d00*/  BAR.SYNC.DEFER_BLOCKING 0x0 ;  /* 0x0000000000007b1d */ /* 0x000fec0000010000 */
[----:B------:R-:W2:Y:S04]  /*0d10*/  LDG.E R13, desc[UR12][R6.64+0x4] ;  /* 0x0000040c060d7981 */ /* 0x000ea8000c1e1900 */
[----:B------:R-:W3:Y:S04]  /*0d20*/  LDG.E R8, desc[UR12][R8.64] ;  /* 0x0000000c08087981 */ /* 0x000ee8000c1e1900 */
[----:B--2---:R-:W-:Y:S04]  /*0d30*/  STS [R4], R13 ;  /* 0x0000000d04007388 */ /* 0x004fe80000000800 */
[----:B---3--:R-:W-:Y:S01]  /*0d40*/  STS [R5], R8 ;  /* 0x0000000805007388 */ /* 0x008fe20000000800 */
[----:B------:R-:W-:Y:S06]  /*0d50*/  BAR.SYNC.DEFER_BLOCKING 0x0 ;  /* 0x0000000000007b1d */ /* 0x000fec0000010000 */
[----:B------:R-:W2:Y:S01]  /*0d60*/  LDG.E R12, desc[UR12][R2.64] ;  /* 0x0000000c020c7981 */ /* 0x000ea2000c1e1900 */
[----:B------:R-:W-:-:S03]  /*0d70*/  UIADD3 UR8, UPT, UPT, UR8, UR20, URZ ;  /* 0x0000001408087290 */ /* 0x000fc6000fffe0ff */
[----:B------:R-:W-:Y:S01]  /*0d80*/  LDS R10, [UR10+0x4] ;  /* 0x0000040aff0a7984 */ /* 0x000fe20008000800 */
[----:B------:R-:W-:-:S03]  /*0d90*/  UIMAD.WIDE.U32 UR22, UR8, 0x4, UR18 ;  /* 0x00000004081678a5 */ /* 0x000fc6000f8e0012 */
[----:B------:R-:W2:Y:S03]  /*0da0*/  LDS R15, [UR16+0x4] ;  /* 0x00000410ff0f7984 */ /* 0x000ea60008000800 */
[----:B0-----:R-:W-:Y:S01]  /*0db0*/  MOV R11, UR23 ;  /* 0x00000017000b7c02 */ /* 0x001fe20008000f00 */
[----:B--2---:R-:W-:Y:S02]  /*0dc0*/  IMAD R15, R10, R15, R12 ;  /* 0x0000000f0a0f7224 */ /* 0x004fe400078e020c */
        /* <DEDUP_REMOVED lines=24> */
[----:B------:R-:W-:-:S03]  /*0f50*/  UIADD3 UR5, UPT, UPT, UR5, 0x4, URZ ;  /* 0x0000000405057890 */ /* 0x000fc6000fffe0ff */
[----:B------:R-:W-:Y:S04]  /*0f60*/  LDS R10, [UR10+0xc] ;  /* 0x00000c0aff0a7984 */ /* 0x000fe80008000800 */
[----:B------:R-:W2:Y:S02]  /*0f70*/  LDS R11, [UR16+0xc] ;  /* 0x00000c10ff0b7984 */ /* 0x000ea40008000800 */
[----:B--2---:R-:W-:-:S05]  /*0f80*/  IMAD R11, R10, R11, R12 ;  /* 0x0000000b0a0b7224 */ /* 0x004fca00078e020c */
[----:B------:R1:W-:Y:S01]  /*0f90*/  STG.E desc[UR12][R2.64], R11 ;  /* 0x0000000b02007986 */ /* 0x0003e2000c10190c */
[----:B------:R-:W-:Y:S06]  /*0fa0*/  BAR.SYNC.DEFER_BLOCKING 0x0 ;  /* 0x0000000000007b1d */ /* 0x000fec0000010000 */
.L_x_3:
[----:B------:R-:W-:Y:S05]  /*0fb0*/  BRA.U !UP1, `(.L_x_2) ;  /* 0x0000000509187547 */ /* 0x000fea000b800000 */
[----:B------:R-:W-:Y:S02]  /*0fc0*/  UISETP.NE.AND UP0, UPT, UR14, 0x1, UPT ;  /* 0x000000010e00788c */ /* 0x000fe4000bf05270 */
[----:B------:R-:W-:-:S07]  /*0fd0*/  ULOP3.LUT UP1, URZ, UR20, 0x1, URZ, 0xc0, !UPT ;  /* 0x0000000114ff7892 */ /* 0x000fce000f82c0ff */
[----:B------:R-:W-:Y:S05]  /*0fe0*/  BRA.U !UP0, `(.L_x_4) ;  /* 0x0000000108a47547 */ /* 0x000fea000b800000 */
[----:B------:R-:W2:Y:S01]  /*0ff0*/  LDCU.128 UR16, c[0x0][0x380] ;  /* 0x00007000ff1077ac */ /* 0x000ea20008000c00 */
[----:B0-----:R-:W-:Y:S01]  /*1000*/  VIADD R9, R0, UR5 ;  /* 0x0000000500097c36 */ /* 0x001fe20008000000 */
[----:B------:R-:W-:-:S04]  /*1010*/  UIMAD UR8, UR5, UR20, UR4 ;  /* 0x00000014050872a4 */ /* 0x000fc8000f8e0204 */
[----:B--2---:R-:W-:Y:S01]  /*1020*/  UIMAD.WIDE.U32 UR22, UR8, 0x4, UR18 ;  /* 0x00000004081678a5 */ /* 0x004fe2000f8e0012 */
[----:B------:R-:W-:Y:S02]  /*1030*/  MOV R6, UR16 ;  /* 0x0000001000067c02 */ /* 0x000fe40008000f00 */
[----:B------:R-:W-:-:S03]  /*1040*/  MOV R7, UR17 ;  /* 0x0000001100077c02 */ /* 0x000fc60008000f00 */
[----:B------:R-:W-:Y:S01]  /*1050*/  MOV R8, UR22 ;  /* 0x0000001600087c02 */ /* 0x000fe20008000f00 */
[----:B------:R-:W-:-:S04]  /*1060*/  IMAD.WIDE R6, R9, 0x4, R6 ;  /* 0x0000000409067825 */ /* 0x000fc800078e0206 */
[----:B------:R-:W-:Y:S01]  /*1070*/  IMAD.U32 R9, RZ, RZ, UR23 ;  /* 0x00000017ff097e24 */ /* 0x000fe2000f8e00ff */
[----:B-1----:R-:W2:Y:S04]  /*1080*/  LDG.E R11, desc[UR12][R6.64] ;  /* 0x0000000c060b7981 */ /* 0x002ea8000c1e1900 */
        /* <DEDUP_REMOVED lines=31> */
.L_x_4:
[----:B------:R-:W-:Y:S05]  /*1280*/  BRA.U !UP1, `(.L_x_2) ;  /* 0x0000000109647547 */ /* 0x000fea000b800000 */
[----:B------:R-:W3:Y:S01]  /*1290*/  LDCU.128 UR16, c[0x0][0x380] ;  /* 0x00007000ff1077ac */ /* 0x000ee20008000c00 */
[----:B0-----:R-:W-:Y:S01]  /*12a0*/  IADD3 R9, PT, PT, R0, UR5, RZ ;  /* 0x0000000500097c10 */ /* 0x001fe2000fffe0ff */
[----:B------:R-:W-:-:S04]  /*12b0*/  UIMAD UR8, UR5, UR20, UR4 ;  /* 0x00000014050872a4 */ /* 0x000fc8000f8e0204 */
[----:B---3--:R-:W-:Y:S01]  /*12c0*/  UIMAD.WIDE.U32 UR8, UR8, 0x4, UR18 ;  /* 0x00000004080878a5 */ /* 0x008fe2000f8e0012 */
[----:B------:R-:W-:Y:S01]  /*12d0*/  MOV R7, UR17 ;  /* 0x0000001100077c02 */ /* 0x000fe20008000f00 */
[----:B------:R-:W-:-:S04]  /*12e0*/  IMAD.U32 R6, RZ, RZ, UR16 ;  /* 0x00000010ff067e24 */ /* 0x000fc8000f8e00ff */
[----:B------:R-:W-:Y:S01]  /*12f0*/  IMAD.WIDE R6, R9, 0x4, R6 ;  /* 0x0000000409067825 */ /* 0x000fe200078e0206 */
[----:B------:R-:W-:Y:S02]  /*1300*/  MOV R8, UR8 ;  /* 0x0000000800087c02 */ /* 0x000fe40008000f00 */
[----:B------:R-:W-:-:S03]  /*1310*/  MOV R9, UR9 ;  /* 0x0000000900097c02 */ /* 0x000fc60008000f00 */
[----:B------:R-:W3:Y:S04]  /*1320*/  LDG.E R7, desc[UR12][R6.64] ;  /* 0x0000000c06077981 */ /* 0x000ee8000c1e1900 */
[----:B------:R-:W4:Y:S01]  /*1330*/  LDG.E R8, desc[UR12][R8.64] ;  /* 0x0000000c08087981 */ /* 0x000f22000c1e1900 */
[----:B------:R-:W0:Y:S01]  /*1340*/  S2UR UR9, SR_CgaCtaId ;  /* 0x00000000000979c3 */ /* 0x000e220000008800 */
[----:B------:R-:W-:Y:S02]  /*1350*/  UMOV UR8, 0x400 ;  /* 0x0000040000087882 */ /* 0x000fe40000000000 */
[----:B---3--:R-:W-:Y:S04]  /*1360*/  STS [R4], R7 ;  /* 0x0000000704007388 */ /* 0x008fe80000000800 */
[----:B----4-:R-:W-:Y:S01]  /*1370*/  STS [R5], R8 ;  /* 0x0000000805007388 */ /* 0x010fe20000000800 */
[----:B------:R-:W-:Y:S06]  /*1380*/  BAR.SYNC.DEFER_BLOCKING 0x0 ;  /* 0x0000000000007b1d */ /* 0x000fec0000010000 */
[----:B------:R-:W3:Y:S01]  /*1390*/  LDG.E R10, desc[UR12][R2.64] ;  /* 0x0000000c020a7981 */ /* 0x000ee2000c1e1900 */
[----:B0-----:R-:W-:-:S04]  /*13a0*/  ULEA UR8, UR9, UR8, 0x18 ;  /* 0x0000000809087291 */ /* 0x001fc8000f8ec0ff */
[----:B------:R-:W-:Y:S02]  /*13b0*/  ULEA UR8, UR5, UR8, 0x2 ;  /* 0x0000000805087291 */ /* 0x000fe4000f8e10ff */
[----:B------:R-:W-:-:S07]  /*13c0*/  ULEA UR5, UR5, UR15, 0x2 ;  /* 0x0000000f05057291 */ /* 0x000fce000f8e10ff */
[----:B------:R-:W-:Y:S04]  /*13d0*/  LDS R6, [UR8] ;  /* 0x00000008ff067984 */ /* 0x000fe80008000800 */
[----:B------:R-:W3:Y:S02]  /*13e0*/  LDS R9, [UR5] ;  /* 0x00000005ff097984 */ /* 0x000ee40008000800 */
[----:B---3--:R-:W-:-:S05]  /*13f0*/  IMAD R9, R6, R9, R10 ;  /* 0x0000000906097224 */ /* 0x008fca00078e020a */
[----:B------:R3:W-:Y:S01]  /*1400*/  STG.E desc[UR12][R2.64], R9 ;  /* 0x0000000902007986 */ /* 0x0007e2000c10190c */
[----:B------:R-:W-:Y:S06]  /*1410*/  BAR.SYNC.DEFER_BLOCKING 0x0 ;  /* 0x0000000000007b1d */ /* 0x000fec0000010000 */
.L_x_2:
[----:B------:R-:W-:-:S04]  /*1420*/  UIADD3 UR4, UPT, UPT, UR4, 0x1, URZ ;  /* 0x0000000104047890 */ /* 0x000fc8000fffe0ff */
[----:B------:R-:W-:-:S09]  /*1430*/  UISETP.NE.AND UP0, UPT, UR4, UR20, UPT ;  /* 0x000000140400728c */ /* 0x000fd2000bf05270 */
[----:B------:R-:W-:Y:S05]  /*1440*/  BRA.U UP0, `(.L_x_5) ;  /* 0xffffffed00487547 */ /* 0x000fea000b83ffff */
[----:B------:R-:W-:Y:S05]  /*1450*/  EXIT ;  /* 0x000000000000794d */ /* 0x000fea0003800000 */
.L_x_6:
[----:B------:R-:W-:-:S00]  /*1460*/  BRA `(.L_x_6) ;  /* 0xfffffffc00fc7947 */ /* 0x000fc0000383ffff */
[----:B------:R-:W-:-:S00]  /*1470*/  NOP ;  /* 0x0000000000007918 */ /* 0x000fc00000000000 */
        /* <DEDUP_REMOVED lines=8> */
.L_x_7:


//--------------------- .nv.shared._Z7matMultPKiS0_Pii --------------------------
	.section	.nv.shared._Z7matMultPKiS0_Pii,"aw",@nobits
	.sectionflags	@""
	.align	16
	.zero		1024


//--------------------- .nv.shared.reserved.0     --------------------------
	.section	.nv.shared.reserved.0,"aw",@nobits
	.weak		__nv_reservedSMEM_offset_0_alias
	.size		__nv_reservedSMEM_offset_0_alias, 0, 64
	.other		__nv_reservedSMEM_offset_0_alias,@"STO_CUDA_RESERVED_SHARED STV_DEFAULT"
__nv_reservedSMEM_offset_0_alias:
	.zero		0
	.zero		64


//--------------------- .nv.constant0._Z7matMultPKiS0_Pii --------------------------
	.section	.nv.constant0._Z7matMultPKiS0_Pii,"a",@progbits
	.sectionflags	@""
	.align	4
.nv.constant0._Z7matMultPKiS0_Pii:
	.zero		924


//--------------------- SYMBOLS --------------------------

	.type		.nv.reservedSmem.offset0,@object
	.size		.nv.reservedSmem.offset0,0x4
	.type		.nv.reservedSmem.cap,@object
	.size		.nv.reservedSmem.cap,0x4
